//
// Generated by NVIDIA NVVM Compiler
//
// Compiler Build ID: CL-36424714
// Cuda compilation tools, release 13.0, V13.0.88
// Based on NVVM 20.0.0
//

.version 9.0
.target sm_100
.address_size 64

	// .globl	_Z6kernelPiS_S_

.visible .entry _Z6kernelPiS_S_(
	.param .u64 .ptr .align 1 _Z6kernelPiS_S__param_0,
	.param .u64 .ptr .align 1 _Z6kernelPiS_S__param_1,
	.param .u64 .ptr .align 1 _Z6kernelPiS_S__param_2
)
{
	.reg .pred 	%p<3>;
	.reg .b32 	%r<63>;
	.reg .b64 	%rd<16>;

	ld.param.u64 	%rd5, [_Z6kernelPiS_S__param_0];
	ld.param.u64 	%rd6, [_Z6kernelPiS_S__param_1];
	ld.param.u64 	%rd7, [_Z6kernelPiS_S__param_2];
	mov.u32 	%r9, %ctaid.x;
	mov.u32 	%r10, %ntid.x;
	mov.u32 	%r11, %tid.x;
	mad.lo.s32 	%r1, %r9, %r10, %r11;
	setp.gt.s32 	%p1, %r1, 10239;
	@%p1 bra 	$L__BB0_4;
	shl.b32 	%r60, %r1, 8;
	cvta.to.global.u64 	%rd8, %rd5;
	add.s64 	%rd1, %rd8, 32;
	cvta.to.global.u64 	%rd9, %rd6;
	add.s64 	%rd15, %rd9, 32;
	mov.b32 	%r61, 0;
	mov.u32 	%r62, %r61;
$L__BB0_2:
	mul.wide.s32 	%rd10, %r60, 4;
	add.s64 	%rd11, %rd1, %rd10;
	ld.global.u32 	%r13, [%rd11+-32];
	ld.global.u32 	%r14, [%rd15+-32];
	mad.lo.s32 	%r15, %r14, %r13, %r62;
	ld.global.u32 	%r16, [%rd11+-28];
	ld.global.u32 	%r17, [%rd15+-28];
	mad.lo.s32 	%r18, %r17, %r16, %r15;
	ld.global.u32 	%r19, [%rd11+-24];
	ld.global.u32 	%r20, [%rd15+-24];
	mad.lo.s32 	%r21, %r20, %r19, %r18;
	ld.global.u32 	%r22, [%rd11+-20];
	ld.global.u32 	%r23, [%rd15+-20];
	mad.lo.s32 	%r24, %r23, %r22, %r21;
	ld.global.u32 	%r25, [%rd11+-16];
	ld.global.u32 	%r26, [%rd15+-16];
	mad.lo.s32 	%r27, %r26, %r25, %r24;
	ld.global.u32 	%r28, [%rd11+-12];
	ld.global.u32 	%r29, [%rd15+-12];
	mad.lo.s32 	%r30, %r29, %r28, %r27;
	ld.global.u32 	%r31, [%rd11+-8];
	ld.global.u32 	%r32, [%rd15+-8];
	mad.lo.s32 	%r33, %r32, %r31, %r30;
	ld.global.u32 	%r34, [%rd11+-4];
	ld.global.u32 	%r35, [%rd15+-4];
	mad.lo.s32 	%r36, %r35, %r34, %r33;
	ld.global.u32 	%r37, [%rd11];
	ld.global.u32 	%r38, [%rd15];
	mad.lo.s32 	%r39, %r38, %r37, %r36;
	ld.global.u32 	%r40, [%rd11+4];
	ld.global.u32 	%r41, [%rd15+4];
	mad.lo.s32 	%r42, %r41, %r40, %r39;
	ld.global.u32 	%r43, [%rd11+8];
	ld.global.u32 	%r44, [%rd15+8];
	mad.lo.s32 	%r45, %r44, %r43, %r42;
	ld.global.u32 	%r46, [%rd11+12];
	ld.global.u32 	%r47, [%rd15+12];
	mad.lo.s32 	%r48, %r47, %r46, %r45;
	ld.global.u32 	%r49, [%rd11+16];
	ld.global.u32 	%r50, [%rd15+16];
	mad.lo.s32 	%r51, %r50, %r49, %r48;
	ld.global.u32 	%r52, [%rd11+20];
	ld.global.u32 	%r53, [%rd15+20];
	mad.lo.s32 	%r54, %r53, %r52, %r51;
	ld.global.u32 	%r55, [%rd11+24];
	ld.global.u32 	%r56, [%rd15+24];
	mad.lo.s32 	%r57, %r56, %r55, %r54;
	ld.global.u32 	%r58, [%rd11+28];
	ld.global.u32 	%r59, [%rd15+28];
	mad.lo.s32 	%r62, %r59, %r58, %r57;
	add.s32 	%r61, %r61, 16;
	add.s32 	%r60, %r60, 16;
	add.s64 	%rd15, %rd15, 64;
	setp.ne.s32 	%p2, %r61, 256;
	@%p2 bra 	$L__BB0_2;
	cvta.to.global.u64 	%rd12, %rd7;
	mul.wide.s32 	%rd13, %r1, 4;
	add.s64 	%rd14, %rd12, %rd13;
	st.global.u32 	[%rd14], %r62;
$L__BB0_4:
	ret;

}


// ===== COMPILED SASS (sm_100) =====

	.target	sm_100

	.elftype	@"ET_EXEC"


//--------------------- .note.nv.tkinfo           --------------------------
	.section	.note.nv.tkinfo,"",@"SHT_NOTE"
	.sectionflags	@"SHF_NOTE_NV_TKINFO"
	.tkinfo
        /*0018*/ 	.word	0x00000002
        /*0030*/ 	.string	""
        /*0030*/ 	.string	"ptxas"
        /*0030*/ 	.string	"Cuda compilation tools, release 13.0, V13.0.88"
        /*0030*/ 	.string	"Build cuda_13.0.r13.0/compiler.36424714_0"
        /*0030*/ 	.string	"-arch sm_100 -m 64 "



//--------------------- .note.nv.cuinfo           --------------------------
	.section	.note.nv.cuinfo,"",@"SHT_NOTE"
	.sectionflags	@"SHF_NOTE_NV_CUINFO"
        /*0018*/ 	.short	0x0002
        /*001a*/ 	.short	0x0064
        /*001c*/ 	.short	0x0082
	.zero		2


//--------------------- .nv.info                  --------------------------
	.section	.nv.info,"",@"SHT_CUDA_INFO"
	.align	4


	//----- nvinfo : EIATTR_REGCOUNT
	.align		4
        /*0000*/ 	.byte	0x04, 0x2f
        /*0002*/ 	.short	(.L_1 - .L_0)
	.align		4
.L_0:
        /*0004*/ 	.word	index@(_Z6kernelPiS_S_)
        /*0008*/ 	.word	0x0000001e


	//----- nvinfo : EIATTR_FRAME_SIZE
	.align		4
.L_1:
        /*000c*/ 	.byte	0x04, 0x11
        /*000e*/ 	.short	(.L_3 - .L_2)
	.align		4
.L_2:
        /*0010*/ 	.word	index@(_Z6kernelPiS_S_)
        /*0014*/ 	.word	0x00000000


	//----- nvinfo : EIATTR_MIN_STACK_SIZE
	.align		4
.L_3:
        /*0018*/ 	.byte	0x04, 0x12
        /*001a*/ 	.short	(.L_5 - .L_4)
	.align		4
.L_4:
        /*001c*/ 	.word	index@(_Z6kernelPiS_S_)
        /*0020*/ 	.word	0x00000000
.L_5:


//--------------------- .nv.compat                --------------------------
	.section	.nv.compat,"",@"SHT_CUDA_COMPAT_INFO"
	.align	4
        /*0000*/ 	.byte	0x02, 0x09, 0x00, 0x00, 0x02, 0x02, 0x01, 0x00, 0x02, 0x05, 0x05, 0x00, 0x03, 0x07, 0x01, 0x01
        /*0010*/ 	.byte	0x02, 0x03, 0x00, 0x00, 0x02, 0x06, 0x01, 0x00, 0x04, 0x0b, 0x08, 0x00, 0x09, 0x00, 0x00, 0x00
        /*0020*/ 	.byte	0x00, 0x00, 0x00, 0x00


//--------------------- .nv.info._Z6kernelPiS_S_  --------------------------
	.section	.nv.info._Z6kernelPiS_S_,"",@"SHT_CUDA_INFO"
	.sectionflags	@""
	.align	4


	//----- nvinfo : EIATTR_CUDA_API_VERSION
	.align		4
        /*0000*/ 	.byte	0x04, 0x37
        /*0002*/ 	.short	(.L_7 - .L_6)
.L_6:
        /*0004*/ 	.word	0x00000082


	//----- nvinfo : EIATTR_KPARAM_INFO
	.align		4
.L_7:
        /*0008*/ 	.byte	0x04, 0x17
        /*000a*/ 	.short	(.L_9 - .L_8)
.L_8:
        /*000c*/ 	.word	0x00000000
        /*0010*/ 	.short	0x0002
        /*0012*/ 	.short	0x0010
        /*0014*/ 	.byte	0x00, 0xf5, 0x21, 0x00


	//----- nvinfo : EIATTR_KPARAM_INFO
	.align		4
.L_9:
        /*0018*/ 	.byte	0x04, 0x17
        /*001a*/ 	.short	(.L_11 - .L_10)
.L_10:
        /*001c*/ 	.word	0x00000000
        /*0020*/ 	.short	0x0001
        /*0022*/ 	.short	0x0008
        /*0024*/ 	.byte	0x00, 0xf5, 0x21, 0x00


	//----- nvinfo : EIATTR_KPARAM_INFO
	.align		4
.L_11:
        /*0028*/ 	.byte	0x04, 0x17
        /*002a*/ 	.short	(.L_13 - .L_12)
.L_12:
        /*002c*/ 	.word	0x00000000
        /*0030*/ 	.short	0x0000
        /*0032*/ 	.short	0x0000
        /*0034*/ 	.byte	0x00, 0xf5, 0x21, 0x00


	//----- nvinfo : EIATTR_SPARSE_MMA_MASK
	.align		4
.L_13:
        /*0038*/ 	.byte	0x03, 0x50
        /*003a*/ 	.short	0x0000


	//----- nvinfo : EIATTR_MAXREG_COUNT
	.align		4
        /*003c*/ 	.byte	0x03, 0x1b
        /*003e*/ 	.short	0x00ff


	//----- nvinfo : EIATTR_MERCURY_ISA_VERSION
	.align		4
        /*0040*/ 	.byte	0x03, 0x5f
        /*0042*/ 	.short	0x0101


	//----- nvinfo : EIATTR_VRC_CTA_INIT_COUNT
	.align		4
        /*0044*/ 	.byte	0x02, 0x4a
	.zero		1
	.zero		1


	//----- nvinfo : EIATTR_EXIT_INSTR_OFFSETS
	.align		4
        /*0048*/ 	.byte	0x04, 0x1c
        /*004a*/ 	.short	(.L_15 - .L_14)


	//   ....[0]....
.L_14:
        /*004c*/ 	.word	0x00000060


	//   ....[1]....
        /*0050*/ 	.word	0x000004e0


	//----- nvinfo : EIATTR_CBANK_PARAM_SIZE
	.align		4
.L_15:
        /*0054*/ 	.byte	0x03, 0x19
        /*0056*/ 	.short	0x0018


	//----- nvinfo : EIATTR_PARAM_CBANK
	.align		4
        /*0058*/ 	.byte	0x04, 0x0a
        /*005a*/ 	.short	(.L_17 - .L_16)
	.align		4
.L_16:
        /*005c*/ 	.word	index@(.nv.constant0._Z6kernelPiS_S_)
        /*0060*/ 	.short	0x0380
        /*0062*/ 	.short	0x0018


	//----- nvinfo : EIATTR_SW_WAR
	.align		4
.L_17:
        /*0064*/ 	.byte	0x04, 0x36
        /*0066*/ 	.short	(.L_19 - .L_18)
.L_18:
        /*0068*/ 	.word	0x00000008
.L_19:


//--------------------- .nv.callgraph             --------------------------
	.section	.nv.callgraph,"",@"SHT_CUDA_CALLGRAPH"
	.align	4
	.sectionentsize	8
	.align		4
        /*0000*/ 	.word	0x00000000
	.align		4
        /*0004*/ 	.word	0xffffffff
	.align		4
        /*0008*/ 	.word	0x00000000
	.align		4
        /*000c*/ 	.word	0xfffffffe
	.align		4
        /*0010*/ 	.word	0x00000000
	.align		4
        /*0014*/ 	.word	0xfffffffd
	.align		4
        /*0018*/ 	.word	0x00000000
	.align		4
        /*001c*/ 	.word	0xfffffffc


//--------------------- .text._Z6kernelPiS_S_     --------------------------
	.section	.text._Z6kernelPiS_S_,"ax",@progbits
	.align	128
        .global         _Z6kernelPiS_S_
        .type           _Z6kernelPiS_S_,@function
        .size           _Z6kernelPiS_S_,(.L_x_2 - _Z6kernelPiS_S_)
        .other          _Z6kernelPiS_S_,@"STO_CUDA_ENTRY STV_DEFAULT"
_Z6kernelPiS_S_:
.text._Z6kernelPiS_S_:
[----:B------:R-:W-:Y:S01]  /*0000*/  LDC R1, c[0x0][0x37c] ;  /* 0x0000df00ff017b82 */ /* 0x000fe20000000800 */
[----:B------:R-:W0:Y:S07]  /*0010*/  S2R R3, SR_TID.X ;  /* 0x0000000000037919 */ /* 0x000e2e0000002100 */
[----:B------:R-:W0:Y:S08]  /*0020*/  S2UR UR4, SR_CTAID.X ;  /* 0x00000000000479c3 */ /* 0x000e300000002500 */
[----:B------:R-:W0:Y:S02]  /*0030*/  LDC R0, c[0x0][0x360] ;  /* 0x0000d800ff007b82 */ /* 0x000e240000000800 */
[----:B0-----:R-:W-:-:S05]  /*0040*/  IMAD R0, R0, UR4, R3 ;  /* 0x0000000400007c24 */ /* 0x001fca000f8e0203 */
[----:B------:R-:W-:-:S13]  /*0050*/  ISETP.GT.AND P0, PT, R0, 0x27ff, PT ;  /* 0x000027ff0000780c */ /* 0x000fda0003f04270 */
[----:B------:R-:W-:Y:S05]  /*0060*/  @P0 EXIT ;  /* 0x000000000000094d */ /* 0x000fea0003800000 */
[----:B------:R-:W0:Y:S01]  /*0070*/  LDCU.128 UR8, c[0x0][0x380] ;  /* 0x00007000ff0877ac */ /* 0x000e220008000c00 */
[----:B------:R-:W-:Y:S01]  /*0080*/  HFMA2 R15, -RZ, RZ, 0, 0 ;  /* 0x00000000ff0f7431 */ /* 0x000fe200000001ff */
[----:B------:R-:W-:Y:S01]  /*0090*/  SHF.L.U32 R6, R0, 0x8, RZ ;  /* 0x0000000800067819 */ /* 0x000fe200000006ff */
[----:B------:R-:W1:Y:S01]  /*00a0*/  LDCU.64 UR12, c[0x0][0x358] ;  /* 0x00006b00ff0c77ac */ /* 0x000e620008000a00 */
[----:B0-----:R-:W-:Y:S02]  /*00b0*/  UIADD3 UR4, UP1, UPT, UR10, 0x20, URZ ;  /* 0x000000200a047890 */ /* 0x001fe4000ff3e0ff */
[----:B------:R-:W-:Y:S02]  /*00c0*/  UIADD3 UR6, UP0, UPT, UR8, 0x20, URZ ;  /* 0x0000002008067890 */ /* 0x000fe4000ff1e0ff */
[----:B------:R-:W-:Y:S02]  /*00d0*/  UIADD3.X UR5, UPT, UPT, URZ, UR11, URZ, UP1, !UPT ;  /* 0x0000000bff057290 */ /* 0x000fe40008ffe4ff */
[----:B------:R-:W-:Y:S01]  /*00e0*/  MOV R2, UR4 ;  /* 0x0000000400027c02 */ /* 0x000fe20008000f00 */
[----:B------:R-:W-:Y:S01]  /*00f0*/  UIADD3.X UR7, UPT, UPT, URZ, UR9, URZ, UP0, !UPT ;  /* 0x00000009ff077290 */ /* 0x000fe200087fe4ff */
[----:B------:R-:W-:-:S02]  /*0100*/  UMOV UR4, URZ ;  /* 0x000000ff00047c82 */ /* 0x000fc40008000000 */
[----:B-1----:R-:W-:-:S09]  /*0110*/  MOV R3, UR5 ;  /* 0x0000000500037c02 */ /* 0x002fd20008000f00 */
.L_x_0:
[----:B------:R-:W-:Y:S01]  /*0120*/  MOV R4, UR6 ;  /* 0x0000000600047c02 */ /* 0x000fe20008000f00 */
[----:B------:R-:W2:Y:S01]  /*0130*/  LDG.E R17, desc[UR12][R2.64+-0x20] ;  /* 0xffffe00c02117981 */ /* 0x000ea2000c1e1900 */
[----:B------:R-:W-:-:S03]  /*0140*/  MOV R5, UR7 ;  /* 0x0000000700057c02 */ /* 0x000fc60008000f00 */
[----:B------:R-:W3:Y:S01]  /*0150*/  LDG.E R26, desc[UR12][R2.64+-0x1c] ;  /* 0xffffe40c021a7981 */ /* 0x000ee2000c1e1900 */
[----:B------:R-:W-:-:S03]  /*0160*/  IMAD.WIDE R4, R6, 0x4, R4 ;  /* 0x0000000406047825 */ /* 0x000fc600078e0204 */
[----:B------:R-:W4:Y:S04]  /*0170*/  LDG.E R19, desc[UR12][R2.64+-0x18] ;  /* 0xffffe80c02137981 */ /* 0x000f28000c1e1900 */
[----:B------:R-:W2:Y:S04]  /*0180*/  LDG.E R16, desc[UR12][R4.64+-0x20] ;  /* 0xffffe00c04107981 */ /* 0x000ea8000c1e1900 */
[----:B------:R-:W3:Y:S04]  /*0190*/  LDG.E R25, desc[UR12][R4.64+-0x1c] ;  /* 0xffffe40c04197981 */ /* 0x000ee8000c1e1900 */
[----:B------:R-:W4:Y:S04]  /*01a0*/  LDG.E R20, desc[UR12][R4.64+-0x18] ;  /* 0xffffe80c04147981 */ /* 0x000f28000c1e1900 */
[----:B------:R-:W5:Y:S04]  /*01b0*/  LDG.E R22, desc[UR12][R2.64+-0x14] ;  /* 0xffffec0c02167981 */ /* 0x000f68000c1e1900 */
        /* <DEDUP_REMOVED lines=11> */
[----:B------:R-:W5:Y:S01]  /*0270*/  LDG.E R18, desc[UR12][R2.64+0x4] ;  /* 0x0000040c02127981 */ /* 0x000f62000c1e1900 */
[----:B--2---:R-:W-:-:S03]  /*0280*/  IMAD R16, R16, R17, R15 ;  /* 0x0000001110107224 */ /* 0x004fc600078e020f */
[----:B------:R-:W2:Y:S01]  /*0290*/  LDG.E R17, desc[UR12][R4.64+0x4] ;  /* 0x0000040c04117981 */ /* 0x000ea2000c1e1900 */
[----:B---3--:R-:W-:-:S03]  /*02a0*/  IMAD R25, R25, R26, R16 ;  /* 0x0000001a19197224 */ /* 0x008fc600078e0210 */
[----:B------:R-:W3:Y:S04]  /*02b0*/  LDG.E R16, desc[UR12][R2.64+0x8] ;  /* 0x0000080c02107981 */ /* 0x000ee8000c1e1900 */
[----:B------:R-:W3:Y:S01]  /*02c0*/  LDG.E R15, desc[UR12][R4.64+0x8] ;  /* 0x0000080c040f7981 */ /* 0x000ee2000c1e1900 */
[----:B----4-:R-:W-:-:S03]  /*02d0*/  IMAD R25, R20, R19, R25 ;  /* 0x0000001314197224 */ /* 0x010fc600078e0219 */
[----:B------:R-:W4:Y:S04]  /*02e0*/  LDG.E R20, desc[UR12][R2.64+0xc] ;  /* 0x00000c0c02147981 */ /* 0x000f28000c1e1900 */
[----:B------:R-:W4:Y:S01]  /*02f0*/  LDG.E R19, desc[UR12][R4.64+0xc] ;  /* 0x00000c0c04137981 */ /* 0x000f22000c1e1900 */
[----:B-----5:R-:W-:-:S03]  /*0300*/  IMAD R25, R21, R22, R25 ;  /* 0x0000001615197224 */ /* 0x020fc600078e0219 */
[----:B------:R-:W5:Y:S04]  /*0310*/  LDG.E R22, desc[UR12][R2.64+0x10] ;  /* 0x0000100c02167981 */ /* 0x000f68000c1e1900 */
[----:B------:R-:W5:Y:S01]  /*0320*/  LDG.E R21, desc[UR12][R4.64+0x10] ;  /* 0x0000100c04157981 */ /* 0x000f62000c1e1900 */
[----:B------:R-:W-:-:S03]  /*0330*/  IMAD R25, R24, R23, R25 ;  /* 0x0000001718197224 */ /* 0x000fc600078e0219 */
[----:B------:R-:W5:Y:S04]  /*0340*/  LDG.E R24, desc[UR12][R2.64+0x14] ;  /* 0x0000140c02187981 */ /* 0x000f68000c1e1900 */
[----:B------:R-:W5:Y:S01]  /*0350*/  LDG.E R23, desc[UR12][R4.64+0x14] ;  /* 0x0000140c04177981 */ /* 0x000f62000c1e1900 */
[----:B------:R-:W-:-:S03]  /*0360*/  IMAD R27, R13, R14, R25 ;  /* 0x0000000e0d1b7224 */ /* 0x000fc600078e0219 */
[----:B------:R-:W5:Y:S04]  /*0370*/  LDG.E R13, desc[UR12][R2.64+0x18] ;  /* 0x0000180c020d7981 */ /* 0x000f68000c1e1900 */
[----:B------:R-:W5:Y:S04]  /*0380*/  LDG.E R14, desc[UR12][R4.64+0x18] ;  /* 0x0000180c040e7981 */ /* 0x000f68000c1e1900 */
[----:B------:R-:W5:Y:S04]  /*0390*/  LDG.E R25, desc[UR12][R4.64+0x1c] ;  /* 0x00001c0c04197981 */ /* 0x000f68000c1e1900 */
[----:B------:R0:W5:Y:S01]  /*03a0*/  LDG.E R26, desc[UR12][R2.64+0x1c] ;  /* 0x00001c0c021a7981 */ /* 0x000162000c1e1900 */
[----:B------:R-:W-:-:S04]  /*03b0*/  IMAD R7, R7, R8, R27 ;  /* 0x0000000807077224 */ /* 0x000fc800078e021b */
[----:B------:R-:W-:-:S04]  /*03c0*/  IMAD R7, R12, R9, R7 ;  /* 0x000000090c077224 */ /* 0x000fc800078e0207 */
[----:B------:R-:W-:Y:S01]  /*03d0*/  IMAD R7, R10, R11, R7 ;  /* 0x0000000b0a077224 */ /* 0x000fe200078e0207 */
[----:B------:R-:W-:-:S04]  /*03e0*/  UIADD3 UR4, UPT, UPT, UR4, 0x10, URZ ;  /* 0x0000001004047890 */ /* 0x000fc8000fffe0ff */
[----:B------:R-:W-:Y:S01]  /*03f0*/  UISETP.NE.AND UP0, UPT, UR4, 0x100, UPT ;  /* 0x000001000400788c */ /* 0x000fe2000bf05270 */
[----:B0-----:R-:W-:Y:S02]  /*0400*/  IADD3 R2, P0, PT, R2, 0x40, RZ ;  /* 0x0000004002027810 */ /* 0x001fe40007f1e0ff */
[----:B------:R-:W-:Y:S02]  /*0410*/  IADD3 R6, PT, PT, R6, 0x10, RZ ;  /* 0x0000001006067810 */ /* 0x000fe40007ffe0ff */
[----:B------:R-:W-:Y:S01]  /*0420*/  IADD3.X R3, PT, PT, RZ, R3, RZ, P0, !PT ;  /* 0x00000003ff037210 */ /* 0x000fe200007fe4ff */
[----:B--2---:R-:W-:-:S04]  /*0430*/  IMAD R7, R17, R18, R7 ;  /* 0x0000001211077224 */ /* 0x004fc800078e0207 */
[----:B---3--:R-:W-:-:S04]  /*0440*/  IMAD R7, R15, R16, R7 ;  /* 0x000000100f077224 */ /* 0x008fc800078e0207 */
[----:B----4-:R-:W-:-:S04]  /*0450*/  IMAD R7, R19, R20, R7 ;  /* 0x0000001413077224 */ /* 0x010fc800078e0207 */
[----:B-----5:R-:W-:-:S04]  /*0460*/  IMAD R7, R21, R22, R7 ;  /* 0x0000001615077224 */ /* 0x020fc800078e0207 */
[----:B------:R-:W-:-:S04]  /*0470*/  IMAD R7, R23, R24, R7 ;  /* 0x0000001817077224 */ /* 0x000fc800078e0207 */
[----:B------:R-:W-:-:S04]  /*0480*/  IMAD R7, R14, R13, R7 ;  /* 0x0000000d0e077224 */ /* 0x000fc800078e0207 */
[----:B------:R-:W-:Y:S01]  /*0490*/  IMAD R15, R25, R26, R7 ;  /* 0x0000001a190f7224 */ /* 0x000fe200078e0207 */
[----:B------:R-:W-:Y:S06]  /*04a0*/  BRA.U UP0, `(.L_x_0) ;  /* 0xfffffffd001c7547 */ /* 0x000fec000b83ffff */
[----:B------:R-:W0:Y:S02]  /*04b0*/  LDC.64 R2, c[0x0][0x390] ;  /* 0x0000e400ff027b82 */ /* 0x000e240000000a00 */
[----:B0-----:R-:W-:-:S05]  /*04c0*/  IMAD.WIDE R2, R0, 0x4, R2 ;  /* 0x0000000400027825 */ /* 0x001fca00078e0202 */
[----:B------:R-:W-:Y:S01]  /*04d0*/  STG.E desc[UR12][R2.64], R15 ;  /* 0x0000000f02007986 */ /* 0x000fe2000c10190c */
[----:B------:R-:W-:Y:S05]  /*04e0*/  EXIT ;  /* 0x000000000000794d */ /* 0x000fea0003800000 */
.L_x_1:
[----:B------:R-:W-:-:S00]  /*04f0*/  BRA `(.L_x_1) ;  /* 0xfffffffc00fc7947 */ /* 0x000fc0000383ffff */
[----:B------:R-:W-:-:S00]  /*0500*/  NOP ;  /* 0x0000000000007918 */ /* 0x000fc00000000000 */
[----:B------:R-:W-:-:S00]  /*0510*/  NOP ;  /* 0x0000000000007918 */ /* 0x000fc00000000000 */
[----:B------:R-:W-:-:S00]  /*0520*/  NOP ;  /* 0x0000000000007918 */ /* 0x000fc00000000000 */
[----:B------:R-:W-:-:S00]  /*0530*/  NOP ;  /* 0x0000000000007918 */ /* 0x000fc00000000000 */
[----:B------:R-:W-:-:S00]  /*0540*/  NOP ;  /* 0x0000000000007918 */ /* 0x000fc00000000000 */
[----:B------:R-:W-:-:S00]  /*0550*/  NOP ;  /* 0x0000000000007918 */ /* 0x000fc00000000000 */
[----:B------:R-:W-:-:S00]  /*0560*/  NOP ;  /* 0x0000000000007918 */ /* 0x000fc00000000000 */
[----:B------:R-:W-:-:S00]  /*0570*/  NOP ;  /* 0x0000000000007918 */ /* 0x000fc00000000000 */
.L_x_2:


//--------------------- .nv.shared.reserved.0     --------------------------
	.section	.nv.shared.reserved.0,"aw",@nobits
	.weak		__nv_reservedSMEM_offset_0_alias
	.size		__nv_reservedSMEM_offset_0_alias, 0, 64
	.other		__nv_reservedSMEM_offset_0_alias,@"STO_CUDA_RESERVED_SHARED STV_DEFAULT"
__nv_reservedSMEM_offset_0_alias:
	.zero		0
	.zero		64


//--------------------- .nv.constant0._Z6kernelPiS_S_ --------------------------
	.section	.nv.constant0._Z6kernelPiS_S_,"a",@progbits
	.sectionflags	@""
	.align	4
.nv.constant0._Z6kernelPiS_S_:
	.zero		920


//--------------------- SYMBOLS --------------------------

	.type		.nv.reservedSmem.offset0,@object
	.size		.nv.reservedSmem.offset0,0x4
